//
// Generated by NVIDIA NVVM Compiler
//
// Compiler Build ID: CL-36424714
// Cuda compilation tools, release 13.0, V13.0.88
// Based on NVVM 20.0.0
//

.version 9.0
.target sm_100
.address_size 64

	// .globl	_Z6kernelv
// _ZZ6kernelvE5array has been demoted

.visible .entry _Z6kernelv()
{
	.reg .pred 	%p<2>;
	.reg .b32 	%r<6>;
	// demoted variable
	.shared .align 4 .b8 _ZZ6kernelvE5array[512];
	mov.u32 	%r2, %tid.x;
	shl.b32 	%r3, %r2, 2;
	mov.u32 	%r4, _ZZ6kernelvE5array;
	add.s32 	%r1, %r4, %r3;
	st.shared.u32 	[%r1], %r2;
	bar.sync 	0;
	setp.gt.u32 	%p1, %r2, 126;
	@%p1 bra 	$L__BB0_2;
	ld.shared.u32 	%r5, [%r1+4];
	bar.sync 	0;
	st.shared.u32 	[%r1], %r5;
	bar.sync 	0;
$L__BB0_2:
	ret;

}


// ===== COMPILED SASS (sm_100) =====

	.target	sm_100

	.elftype	@"ET_EXEC"


//--------------------- .note.nv.tkinfo           --------------------------
	.section	.note.nv.tkinfo,"",@"SHT_NOTE"
	.sectionflags	@"SHF_NOTE_NV_TKINFO"
	.tkinfo
        /*0018*/ 	.word	0x00000002
        /*0030*/ 	.string	""
        /*0030*/ 	.string	"ptxas"
        /*0030*/ 	.string	"Cuda compilation tools, release 13.0, V13.0.88"
        /*0030*/ 	.string	"Build cuda_13.0.r13.0/compiler.36424714_0"
        /*0030*/ 	.string	"-arch sm_100 -m 64 "



//--------------------- .note.nv.cuinfo           --------------------------
	.section	.note.nv.cuinfo,"",@"SHT_NOTE"
	.sectionflags	@"SHF_NOTE_NV_CUINFO"
        /*0018*/ 	.short	0x0002
        /*001a*/ 	.short	0x0064
        /*001c*/ 	.short	0x0082
	.zero		2


//--------------------- .nv.info                  --------------------------
	.section	.nv.info,"",@"SHT_CUDA_INFO"
	.align	4


	//----- nvinfo : EIATTR_REGCOUNT
	.align		4
        /*0000*/ 	.byte	0x04, 0x2f
        /*0002*/ 	.short	(.L_1 - .L_0)
	.align		4
.L_0:
        /*0004*/ 	.word	index@(_Z6kernelv)
        /*0008*/ 	.word	0x00000006


	//----- nvinfo : EIATTR_FRAME_SIZE
	.align		4
.L_1:
        /*000c*/ 	.byte	0x04, 0x11
        /*000e*/ 	.short	(.L_3 - .L_2)
	.align		4
.L_2:
        /*0010*/ 	.word	index@(_Z6kernelv)
        /*0014*/ 	.word	0x00000000


	//----- nvinfo : EIATTR_MIN_STACK_SIZE
	.align		4
.L_3:
        /*0018*/ 	.byte	0x04, 0x12
        /*001a*/ 	.short	(.L_5 - .L_4)
	.align		4
.L_4:
        /*001c*/ 	.word	index@(_Z6kernelv)
        /*0020*/ 	.word	0x00000000
.L_5:


//--------------------- .nv.compat                --------------------------
	.section	.nv.compat,"",@"SHT_CUDA_COMPAT_INFO"
	.align	4
        /*0000*/ 	.byte	0x02, 0x09, 0x00, 0x00, 0x02, 0x02, 0x01, 0x00, 0x02, 0x05, 0x05, 0x00, 0x03, 0x07, 0x01, 0x01
        /*0010*/ 	.byte	0x02, 0x03, 0x00, 0x00, 0x02, 0x06, 0x01, 0x00, 0x04, 0x0b, 0x08, 0x00, 0x09, 0x00, 0x00, 0x00
        /*0020*/ 	.byte	0x00, 0x00, 0x00, 0x00


//--------------------- .nv.info._Z6kernelv       --------------------------
	.section	.nv.info._Z6kernelv,"",@"SHT_CUDA_INFO"
	.sectionflags	@""
	.align	4


	//----- nvinfo : EIATTR_CUDA_API_VERSION
	.align		4
        /*0000*/ 	.byte	0x04, 0x37
        /*0002*/ 	.short	(.L_7 - .L_6)
.L_6:
        /*0004*/ 	.word	0x00000082


	//----- nvinfo : EIATTR_SPARSE_MMA_MASK
	.align		4
.L_7:
        /*0008*/ 	.byte	0x03, 0x50
        /*000a*/ 	.short	0x0000


	//----- nvinfo : EIATTR_MAXREG_COUNT
	.align		4
        /*000c*/ 	.byte	0x03, 0x1b
        /*000e*/ 	.short	0x00ff


	//----- nvinfo : EIATTR_NUM_BARRIERS
	.align		4
        /*0010*/ 	.byte	0x02, 0x4c
        /*0012*/ 	.byte	0x01
	.zero		1


	//----- nvinfo : EIATTR_MERCURY_ISA_VERSION
	.align		4
        /*0014*/ 	.byte	0x03, 0x5f
        /*0016*/ 	.short	0x0101


	//----- nvinfo : EIATTR_VRC_CTA_INIT_COUNT
	.align		4
        /*0018*/ 	.byte	0x02, 0x4a
	.zero		1
	.zero		1


	//----- nvinfo : EIATTR_EXIT_INSTR_OFFSETS
	.align		4
        /*001c*/ 	.byte	0x04, 0x1c
        /*001e*/ 	.short	(.L_9 - .L_8)


	//   ....[0]....
.L_8:
        /*0020*/ 	.word	0x00000090


	//   ....[1]....
        /*0024*/ 	.word	0x000000e0


	//----- nvinfo : EIATTR_SW_WAR
	.align		4
.L_9:
        /*0028*/ 	.byte	0x04, 0x36
        /*002a*/ 	.short	(.L_11 - .L_10)
.L_10:
        /*002c*/ 	.word	0x00000008
.L_11:


//--------------------- .nv.callgraph             --------------------------
	.section	.nv.callgraph,"",@"SHT_CUDA_CALLGRAPH"
	.align	4
	.sectionentsize	8
	.align		4
        /*0000*/ 	.word	0x00000000
	.align		4
        /*0004*/ 	.word	0xffffffff
	.align		4
        /*0008*/ 	.word	0x00000000
	.align		4
        /*000c*/ 	.word	0xfffffffe
	.align		4
        /*0010*/ 	.word	0x00000000
	.align		4
        /*0014*/ 	.word	0xfffffffd
	.align		4
        /*0018*/ 	.word	0x00000000
	.align		4
        /*001c*/ 	.word	0xfffffffc


//--------------------- .text._Z6kernelv          --------------------------
	.section	.text._Z6kernelv,"ax",@progbits
	.align	128
        .global         _Z6kernelv
        .type           _Z6kernelv,@function
        .size           _Z6kernelv,(.L_x_1 - _Z6kernelv)
        .other          _Z6kernelv,@"STO_CUDA_ENTRY STV_DEFAULT"
_Z6kernelv:
.text._Z6kernelv:
[----:B------:R-:W-:Y:S01]  /*0000*/  LDC R1, c[0x0][0x37c] ;  /* 0x0000df00ff017b82 */ /* 0x000fe20000000800 */
[----:B------:R-:W0:Y:S07]  /*0010*/  S2R R3, SR_TID.X ;  /* 0x0000000000037919 */ /* 0x000e2e0000002100 */
[----:B------:R-:W1:Y:S01]  /*0020*/  S2UR UR5, SR_CgaCtaId ;  /* 0x00000000000579c3 */ /* 0x000e620000008800 */
[----:B------:R-:W-:Y:S02]  /*0030*/  UMOV UR4, 0x400 ;  /* 0x0000040000047882 */ /* 0x000fe40000000000 */
[----:B-1----:R-:W-:-:S06]  /*0040*/  ULEA UR4, UR5, UR4, 0x18 ;  /* 0x0000000405047291 */ /* 0x002fcc000f8ec0ff */
[C---:B0-----:R-:W-:Y:S02]  /*0050*/  LEA R0, R3.reuse, UR4, 0x2 ;  /* 0x0000000403007c11 */ /* 0x041fe4000f8e10ff */
[----:B------:R-:W-:-:S03]  /*0060*/  ISETP.GT.U32.AND P0, PT, R3, 0x7e, PT ;  /* 0x0000007e0300780c */ /* 0x000fc60003f04070 */
[----:B------:R0:W-:Y:S01]  /*0070*/  STS [R0], R3 ;  /* 0x0000000300007388 */ /* 0x0001e20000000800 */
[----:B------:R-:W-:Y:S09]  /*0080*/  BAR.SYNC.DEFER_BLOCKING 0x0 ;  /* 0x0000000000007b1d */ /* 0x000ff20000010000 */
[----:B0-----:R-:W-:Y:S05]  /*0090*/  @P0 EXIT ;  /* 0x000000000000094d */ /* 0x001fea0003800000 */
[----:B------:R-:W0:Y:S01]  /*00a0*/  LDS R3, [R0+0x4] ;  /* 0x0000040000037984 */ /* 0x000e220000000800 */
[----:B------:R-:W-:Y:S06]  /*00b0*/  BAR.SYNC.DEFER_BLOCKING 0x0 ;  /* 0x0000000000007b1d */ /* 0x000fec0000010000 */
[----:B0-----:R-:W-:Y:S02]  /*00c0*/  STS [R0], R3 ;  /* 0x0000000300007388 */ /* 0x001fe40000000800 */
[----:B------:R-:W-:Y:S06]  /*00d0*/  BAR.SYNC.DEFER_BLOCKING 0x0 ;  /* 0x0000000000007b1d */ /* 0x000fec0000010000 */
[----:B------:R-:W-:Y:S05]  /*00e0*/  EXIT ;  /* 0x000000000000794d */ /* 0x000fea0003800000 */
.L_x_0:
[----:B------:R-:W-:-:S00]  /*00f0*/  BRA `(.L_x_0) ;  /* 0xfffffffc00fc7947 */ /* 0x000fc0000383ffff */
[----:B------:R-:W-:-:S00]  /*0100*/  NOP ;  /* 0x0000000000007918 */ /* 0x000fc00000000000 */
[----:B------:R-:W-:-:S00]  /*0110*/  NOP ;  /* 0x0000000000007918 */ /* 0x000fc00000000000 */
[----:B------:R-:W-:-:S00]  /*0120*/  NOP ;  /* 0x0000000000007918 */ /* 0x000fc00000000000 */
[----:B------:R-:W-:-:S00]  /*0130*/  NOP ;  /* 0x0000000000007918 */ /* 0x000fc00000000000 */
[----:B------:R-:W-:-:S00]  /*0140*/  NOP ;  /* 0x0000000000007918 */ /* 0x000fc00000000000 */
[----:B------:R-:W-:-:S00]  /*0150*/  NOP ;  /* 0x0000000000007918 */ /* 0x000fc00000000000 */
[----:B------:R-:W-:-:S00]  /*0160*/  NOP ;  /* 0x0000000000007918 */ /* 0x000fc00000000000 */
[----:B------:R-:W-:-:S00]  /*0170*/  NOP ;  /* 0x0000000000007918 */ /* 0x000fc00000000000 */
.L_x_1:


//--------------------- .nv.shared._Z6kernelv     --------------------------
	.section	.nv.shared._Z6kernelv,"aw",@nobits
	.sectionflags	@""
	.align	4
.nv.shared._Z6kernelv:
	.zero		1536


//--------------------- .nv.shared.reserved.0     --------------------------
	.section	.nv.shared.reserved.0,"aw",@nobits
	.weak		__nv_reservedSMEM_offset_0_alias
	.size		__nv_reservedSMEM_offset_0_alias, 0, 64
	.other		__nv_reservedSMEM_offset_0_alias,@"STO_CUDA_RESERVED_SHARED STV_DEFAULT"
__nv_reservedSMEM_offset_0_alias:
	.zero		0
	.zero		64


//--------------------- .nv.constant0._Z6kernelv  --------------------------
	.section	.nv.constant0._Z6kernelv,"a",@progbits
	.sectionflags	@""
	.align	4
.nv.constant0._Z6kernelv:
	.zero		896


//--------------------- SYMBOLS --------------------------

	.type		.nv.reservedSmem.offset0,@object
	.size		.nv.reservedSmem.offset0,0x4
	.type		.nv.reservedSmem.cap,@object
	.size		.nv.reservedSmem.cap,0x4
